	.headerflags	@"EF_CUDA_TEXMODE_UNIFIED EF_CUDA_64BIT_ADDRESS EF_CUDA_ACCELERATORS EF_CUDA_SM90 EF_CUDA_VIRTUAL_SM(EF_CUDA_SM90)"
	.elftype	@"ET_EXEC"


//--------------------- .nv.info                  --------------------------
	.section	.nv.info,"",@"SHT_CUDA_INFO"
	.align	4


	//----- nvinfo : EIATTR_REGCOUNT
	.align		4
        /*0000*/ 	.byte	0x04, 0x2f
        /*0002*/ 	.short	(.L_3 - .L_2)
	.align		4
.L_2:
        /*0004*/ 	.word	index@(triton_poi_fused__native_batch_norm_legit_no_training_7)
        /*0008*/ 	.word	0x00000010


	//----- nvinfo : EIATTR_MIN_STACK_SIZE
	.align		4
.L_3:
        /*000c*/ 	.byte	0x04, 0x12
        /*000e*/ 	.short	(.L_5 - .L_4)
	.align		4
.L_4:
        /*0010*/ 	.word	index@(triton_poi_fused__native_batch_norm_legit_no_training_7)
        /*0014*/ 	.word	0x00000000


	//----- nvinfo : EIATTR_FRAME_SIZE
	.align		4
.L_5:
        /*0018*/ 	.byte	0x04, 0x11
        /*001a*/ 	.short	(.L_7 - .L_6)
	.align		4
.L_6:
        /*001c*/ 	.word	index@(triton_poi_fused__native_batch_norm_legit_no_training_7)
        /*0020*/ 	.word	0x00000000


	//----- nvinfo : EIATTR_MIN_STACK_SIZE
	.align		4
.L_7:
        /*0024*/ 	.byte	0x04, 0x12
        /*0026*/ 	.short	(.L_9 - .L_8)
	.align		4
.L_8:
        /*0028*/ 	.word	index@(triton_poi_fused__native_batch_norm_legit_no_training_7)
        /*002c*/ 	.word	0x00000000
.L_9:


//--------------------- .nv.info.triton_poi_fused__native_batch_norm_legit_no_training_7 --------------------------
	.section	.nv.info.triton_poi_fused__native_batch_norm_legit_no_training_7,"",@"SHT_CUDA_INFO"
	.sectionflags	@""
	.align	4


	//----- nvinfo : EIATTR_CUDA_API_VERSION
	.align		4
        /*0000*/ 	.byte	0x04, 0x37
        /*0002*/ 	.short	(.L_11 - .L_10)
.L_10:
        /*0004*/ 	.word	0x0000007c


	//----- nvinfo : EIATTR_KPARAM_INFO
	.align		4
.L_11:
        /*0008*/ 	.byte	0x04, 0x17
        /*000a*/ 	.short	(.L_13 - .L_12)
.L_12:
        /*000c*/ 	.word	0x00000000
        /*0010*/ 	.short	0x0006
        /*0012*/ 	.short	0x0030
        /*0014*/ 	.byte	0x00, 0xf0, 0x11, 0x00


	//----- nvinfo : EIATTR_KPARAM_INFO
	.align		4
.L_13:
        /*0018*/ 	.byte	0x04, 0x17
        /*001a*/ 	.short	(.L_15 - .L_14)
.L_14:
        /*001c*/ 	.word	0x00000000
        /*0020*/ 	.short	0x0005
        /*0022*/ 	.short	0x0028
        /*0024*/ 	.byte	0x00, 0xf4, 0x21, 0x00


	//----- nvinfo : EIATTR_KPARAM_INFO
	.align		4
.L_15:
        /*0028*/ 	.byte	0x04, 0x17
        /*002a*/ 	.short	(.L_17 - .L_16)
.L_16:
        /*002c*/ 	.word	0x00000000
        /*0030*/ 	.short	0x0004
        /*0032*/ 	.short	0x0020
        /*0034*/ 	.byte	0x00, 0xf4, 0x21, 0x00


	//----- nvinfo : EIATTR_KPARAM_INFO
	.align		4
.L_17:
        /*0038*/ 	.byte	0x04, 0x17
        /*003a*/ 	.short	(.L_19 - .L_18)
.L_18:
        /*003c*/ 	.word	0x00000000
        /*0040*/ 	.short	0x0003
        /*0042*/ 	.short	0x0018
        /*0044*/ 	.byte	0x00, 0xf4, 0x21, 0x00


	//----- nvinfo : EIATTR_KPARAM_INFO
	.align		4
.L_19:
        /*0048*/ 	.byte	0x04, 0x17
        /*004a*/ 	.short	(.L_21 - .L_20)
.L_20:
        /*004c*/ 	.word	0x00000000
        /*0050*/ 	.short	0x0002
        /*0052*/ 	.short	0x0010
        /*0054*/ 	.byte	0x00, 0xf4, 0x21, 0x00


	//----- nvinfo : EIATTR_KPARAM_INFO
	.align		4
.L_21:
        /*0058*/ 	.byte	0x04, 0x17
        /*005a*/ 	.short	(.L_23 - .L_22)
.L_22:
        /*005c*/ 	.word	0x00000000
        /*0060*/ 	.short	0x0001
        /*0062*/ 	.short	0x0008
        /*0064*/ 	.byte	0x00, 0xf4, 0x21, 0x00


	//----- nvinfo : EIATTR_KPARAM_INFO
	.align		4
.L_23:
        /*0068*/ 	.byte	0x04, 0x17
        /*006a*/ 	.short	(.L_25 - .L_24)
.L_24:
        /*006c*/ 	.word	0x00000000
        /*0070*/ 	.short	0x0000
        /*0072*/ 	.short	0x0000
        /*0074*/ 	.byte	0x00, 0xf4, 0x21, 0x00


	//----- nvinfo : EIATTR_SPARSE_MMA_MASK
	.align		4
.L_25:
        /*0078*/ 	.byte	0x03, 0x50
        /*007a*/ 	.short	0x0000


	//----- nvinfo : EIATTR_MAXREG_COUNT
	.align		4
        /*007c*/ 	.byte	0x03, 0x1b
        /*007e*/ 	.short	0x00ff


	//----- nvinfo : EIATTR_EXIT_INSTR_OFFSETS
	.align		4
        /*0080*/ 	.byte	0x04, 0x1c
        /*0082*/ 	.short	(.L_27 - .L_26)


	//   ....[0]....
.L_26:
        /*0084*/ 	.word	0x000002d0


	//----- nvinfo : EIATTR_REQNTID
	.align		4
.L_27:
        /*0088*/ 	.byte	0x04, 0x10
        /*008a*/ 	.short	(.L_29 - .L_28)
.L_28:
        /*008c*/ 	.word	0x00000080
        /*0090*/ 	.word	0x00000001
        /*0094*/ 	.word	0x00000001


	//----- nvinfo : EIATTR_CBANK_PARAM_SIZE
	.align		4
.L_29:
        /*0098*/ 	.byte	0x03, 0x19
        /*009a*/ 	.short	0x0034


	//----- nvinfo : EIATTR_PARAM_CBANK
	.align		4
        /*009c*/ 	.byte	0x04, 0x0a
        /*009e*/ 	.short	(.L_31 - .L_30)
	.align		4
.L_30:
        /*00a0*/ 	.word	index@(.nv.constant0.triton_poi_fused__native_batch_norm_legit_no_training_7)
        /*00a4*/ 	.short	0x0210
        /*00a6*/ 	.short	0x0034


	//----- nvinfo : EIATTR_SW_WAR
	.align		4
.L_31:
        /*00a8*/ 	.byte	0x04, 0x36
        /*00aa*/ 	.short	(.L_33 - .L_32)
.L_32:
        /*00ac*/ 	.word	0x00000008
.L_33:


//--------------------- .nv.callgraph             --------------------------
	.section	.nv.callgraph,"",@"SHT_CUDA_CALLGRAPH"
	.align	4
	.sectionentsize	8
	.align		4
        /*0000*/ 	.word	0x00000000
	.align		4
        /*0004*/ 	.word	0xffffffff
	.align		4
        /*0008*/ 	.word	0x00000000
	.align		4
        /*000c*/ 	.word	0xfffffffe
	.align		4
        /*0010*/ 	.word	0x00000000
	.align		4
        /*0014*/ 	.word	0xfffffffd
	.align		4
        /*0018*/ 	.word	0x00000000
	.align		4
        /*001c*/ 	.word	0xfffffffc


//--------------------- .nv.constant4             --------------------------
	.section	.nv.constant4,"a",@progbits
	.align	8
	.align		8
.nv.constant4:
        /*0000*/ 	.dword	_$_str
	.align		8
        /*0008*/ 	.dword	_$_str_$_2


//--------------------- .text.triton_poi_fused__native_batch_norm_legit_no_training_7 --------------------------
	.section	.text.triton_poi_fused__native_batch_norm_legit_no_training_7,"ax",@progbits
	.align	128
        .global         triton_poi_fused__native_batch_norm_legit_no_training_7
        .type           triton_poi_fused__native_batch_norm_legit_no_training_7,@function
        .size           triton_poi_fused__native_batch_norm_legit_no_training_7,(.L_x_1 - triton_poi_fused__native_batch_norm_legit_no_training_7)
        .other          triton_poi_fused__native_batch_norm_legit_no_training_7,@"STO_CUDA_ENTRY STV_DEFAULT"
triton_poi_fused__native_batch_norm_legit_no_training_7:
.text.triton_poi_fused__native_batch_norm_legit_no_training_7:
[----:B------:R-:W-:Y:S01]  /*0000*/  LDC R1, c[0x0][0x28] ;  /* 0x00000a00ff017b82 */ /* 0x000fe20000000800 */
[----:B------:R-:W1:Y:S07]  /*0010*/  S2R R0, SR_TID.X ;  /* 0x0000000000007919 */ /* 0x000e6e0000002100 */
[----:B------:R-:W2:Y:S01]  /*0020*/  LDC.64 R6, c[0x0][0x220] ;  /* 0x00008800ff067b82 */ /* 0x000ea20000000a00 */
[----:B------:R-:W-:Y:S01]  /*0030*/  ULDC.64 UR4, c[0x0][0x208] ;  /* 0x0000820000047ab9 */ /* 0x000fe20000000a00 */
[----:B------:R-:W3:Y:S06]  /*0040*/  S2R R3, SR_CTAID.X ;  /* 0x0000000000037919 */ /* 0x000eec0000002500 */
[----:B------:R-:W4:Y:S08]  /*0050*/  LDC.64 R4, c[0x0][0x218] ;  /* 0x00008600ff047b82 */ /* 0x000f300000000a00 */
[----:B------:R-:W5:Y:S08]  /*0060*/  LDC.64 R8, c[0x0][0x228] ;  /* 0x00008a00ff087b82 */ /* 0x000f700000000a00 */
[----:B------:R-:W5:Y:S01]  /*0070*/  LDC.64 R10, c[0x0][0x230] ;  /* 0x00008c00ff0a7b82 */ /* 0x000f620000000a00 */
[----:B-1----:R-:W-:-:S02]  /*0080*/  LOP3.LUT R0, R0, 0x7f, RZ, 0xc0, !PT ;  /* 0x0000007f00007812 */ /* 0x002fc400078ec0ff */
[----:B---3--:R-:W-:Y:S02]  /*0090*/  SHF.R.S32.HI R2, RZ, 0x18, R3 ;  /* 0x00000018ff027819 */ /* 0x008fe40000011403 */
[----:B------:R-:W-:Y:S02]  /*00a0*/  LEA R0, R3, R0, 0x7 ;  /* 0x0000000003007211 */ /* 0x000fe400078e38ff */
[----:B------:R-:W-:-:S04]  /*00b0*/  SGXT R3, R2, 0x1 ;  /* 0x000000010203781a */ /* 0x000fc80000000200 */
[----:B------:R-:W-:-:S04]  /*00c0*/  LEA.HI R3, R3, R0, RZ, 0x6 ;  /* 0x0000000003037211 */ /* 0x000fc800078f30ff */
[----:B------:R-:W-:-:S04]  /*00d0*/  SHF.R.S32.HI R3, RZ, 0x6, R3 ;  /* 0x00000006ff037819 */ /* 0x000fc80000011403 */
[----:B------:R-:W-:-:S04]  /*00e0*/  LEA.HI R2, R3, R3, RZ, 0x4 ;  /* 0x0000000303027211 */ /* 0x000fc800078f20ff */
[----:B------:R-:W-:-:S04]  /*00f0*/  LOP3.LUT R2, R2, 0xfffffff0, RZ, 0xc0, !PT ;  /* 0xfffffff002027812 */ /* 0x000fc800078ec0ff */
[----:B------:R-:W-:Y:S02]  /*0100*/  IADD3 R13, R3, -R2, RZ ;  /* 0x80000002030d7210 */ /* 0x000fe40007ffe0ff */
[----:B------:R-:W1:Y:S03]  /*0110*/  LDC.64 R2, c[0x0][0x210] ;  /* 0x00008400ff027b82 */ /* 0x000e660000000a00 */
[----:B--2---:R-:W-:-:S06]  /*0120*/  IMAD.WIDE R6, R13, 0x4, R6 ;  /* 0x000000040d067825 */ /* 0x004fcc00078e0206 */
[----:B------:R-:W2:Y:S01]  /*0130*/  LDG.E.EL R6, desc[UR4][R6.64] ;  /* 0x0000000406067981 */ /* 0x000ea2000c2e1900 */
[----:B----4-:R-:W-:-:S04]  /*0140*/  IMAD.WIDE R4, R13, 0x4, R4 ;  /* 0x000000040d047825 */ /* 0x010fc800078e0204 */
[C---:B-----5:R-:W-:Y:S02]  /*0150*/  IMAD.WIDE R8, R13.reuse, 0x4, R8 ;  /* 0x000000040d087825 */ /* 0x060fe400078e0208 */
[----:B------:R3:W4:Y:S02]  /*0160*/  LDG.E.EL R5, desc[UR4][R4.64] ;  /* 0x0000000404057981 */ /* 0x000724000c2e1900 */
[----:B0-----:R-:W-:Y:S02]  /*0170*/  IMAD.WIDE R10, R13, 0x4, R10 ;  /* 0x000000040d0a7825 */ /* 0x001fe400078e020a */
[----:B------:R-:W5:Y:S02]  /*0180*/  LDG.E.EL R8, desc[UR4][R8.64] ;  /* 0x0000000408087981 */ /* 0x000f64000c2e1900 */
[C---:B-1----:R-:W-:Y:S02]  /*0190*/  IMAD.WIDE R2, R0.reuse, 0x4, R2 ;  /* 0x0000000400027825 */ /* 0x042fe400078e0202 */
[----:B------:R-:W5:Y:S04]  /*01a0*/  LDG.E.EL R11, desc[UR4][R10.64] ;  /* 0x000000040a0b7981 */ /* 0x000f68000c2e1900 */
[----:B------:R0:W4:Y:S01]  /*01b0*/  LDG.E R12, desc[UR4][R2.64] ;  /* 0x00000004020c7981 */ /* 0x000122000c1e1900 */
[----:B---3--:R-:W-:Y:S01]  /*01c0*/  HFMA2.MMA R4, -RZ, RZ, 1.625, 0 ;  /* 0x3e800000ff047435 */ /* 0x008fe200000001ff */
[----:B0-----:R-:W0:Y:S02]  /*01d0*/  LDC.64 R2, c[0x0][0x238] ;  /* 0x00008e00ff027b82 */ /* 0x001e240000000a00 */
[----:B0-----:R-:W-:-:S04]  /*01e0*/  IMAD.WIDE R2, R0, 0x4, R2 ;  /* 0x0000000400027825 */ /* 0x001fc800078e0202 */
[----:B--2---:R-:W-:-:S04]  /*01f0*/  FADD R6, R6, 9.9999997473787516356e-06 ;  /* 0x3727c5ac06067421 */ /* 0x004fc80000000000 */
[----:B------:R-:W0:Y:S02]  /*0200*/  MUFU.SQRT R7, R6 ;  /* 0x0000000600077308 */ /* 0x000e240000002000 */
[C---:B0-----:R-:W-:Y:S02]  /*0210*/  FSETP.GT.AND P0, PT, R7.reuse, 8.50705917302346158658e+37, PT ;  /* 0x7e8000000700780b */ /* 0x041fe40003f04000 */
[----:B------:R-:W-:-:S11]  /*0220*/  FSETP.GEU.AND P1, PT, R7, 1.175494350822287508e-38, PT ;  /* 0x008000000700780b */ /* 0x000fd60003f2e000 */
[----:B------:R-:W-:-:S04]  /*0230*/  @P0 FMUL R7, R7, 0.25 ;  /* 0x3e80000007070820 */ /* 0x000fc80000400000 */
[----:B------:R-:W-:-:S06]  /*0240*/  @!P1 FMUL R7, R7, 16777216 ;  /* 0x4b80000007079820 */ /* 0x000fcc0000400000 */
[----:B------:R-:W0:Y:S01]  /*0250*/  MUFU.RCP R7, R7 ;  /* 0x0000000700077308 */ /* 0x000e220000001000 */
[----:B------:R-:W-:Y:S01]  /*0260*/  FSEL R4, R4, 1, P0 ;  /* 0x3f80000004047808 */ /* 0x000fe20000000000 */
[----:B----4-:R-:W-:-:S04]  /*0270*/  FADD R5, R12, -R5 ;  /* 0x800000050c057221 */ /* 0x010fc80000000000 */
[----:B------:R-:W-:-:S04]  /*0280*/  @!P1 FMUL R4, R4, 16777216 ;  /* 0x4b80000004049820 */ /* 0x000fc80000400000 */
[----:B0-----:R-:W-:-:S04]  /*0290*/  FMUL R4, R7, R4 ;  /* 0x0000000407047220 */ /* 0x001fc80000400000 */
[----:B------:R-:W-:-:S04]  /*02a0*/  FMUL R4, R5, R4 ;  /* 0x0000000405047220 */ /* 0x000fc80000400000 */
[----:B-----5:R-:W-:-:S05]  /*02b0*/  FFMA R11, R8, R4, R11 ;  /* 0x00000004080b7223 */ /* 0x020fca000000000b */
[----:B------:R-:W-:Y:S01]  /*02c0*/  STG.E desc[UR4][R2.64], R11 ;  /* 0x0000000b02007986 */ /* 0x000fe2000c101904 */
[----:B------:R-:W-:Y:S05]  /*02d0*/  EXIT ;  /* 0x000000000000794d */ /* 0x000fea0003800000 */
.L_x_0:
[----:B------:R-:W-:-:S00]  /*02e0*/  BRA `(.L_x_0) ;  /* 0xfffffffc00fc7947 */ /* 0x000fc0000383ffff */
[----:B------:R-:W-:-:S00]  /*02f0*/  NOP ;  /* 0x0000000000007918 */ /* 0x000fc00000000000 */
        /* <DEDUP_REMOVED lines=8> */
.L_x_1:


//--------------------- .nv.global.init           --------------------------
	.section	.nv.global.init,"aw",@progbits
.nv.global.init:
	.type		_$_str,@object
	.size		_$_str,(_$_str_$_2 - _$_str)
_$_str:
        /*0000*/ 	.byte	0x5f, 0x5f, 0x43, 0x55, 0x44, 0x41, 0x5f, 0x46, 0x54, 0x5a, 0x00
	.type		_$_str_$_2,@object
	.size		_$_str_$_2,(.L_1 - _$_str_$_2)
_$_str_$_2:
        /*000b*/ 	.byte	0x5f, 0x5f, 0x43, 0x55, 0x44, 0x41, 0x5f, 0x50, 0x52, 0x45, 0x43, 0x5f, 0x53, 0x51, 0x52, 0x54
        /*001b*/ 	.byte	0x00
.L_1:


//--------------------- .nv.constant0.triton_poi_fused__native_batch_norm_legit_no_training_7 --------------------------
	.section	.nv.constant0.triton_poi_fused__native_batch_norm_legit_no_training_7,"a",@progbits
	.sectionflags	@""
	.align	4
.nv.constant0.triton_poi_fused__native_batch_norm_legit_no_training_7:
	.zero		580
